//
// Generated by NVIDIA NVVM Compiler
//
// Compiler Build ID: CL-36424714
// Cuda compilation tools, release 13.0, V13.0.88
// Based on NVVM 20.0.0
//

.version 9.0
.target sm_100
.address_size 64

	// .globl	_Z12vecAddKernelPKfS0_Pfi

.visible .entry _Z12vecAddKernelPKfS0_Pfi(
	.param .u64 .ptr .align 1 _Z12vecAddKernelPKfS0_Pfi_param_0,
	.param .u64 .ptr .align 1 _Z12vecAddKernelPKfS0_Pfi_param_1,
	.param .u64 .ptr .align 1 _Z12vecAddKernelPKfS0_Pfi_param_2,
	.param .u32 _Z12vecAddKernelPKfS0_Pfi_param_3
)
{
	.reg .pred 	%p<2>;
	.reg .b32 	%r<6>;
	.reg .b32 	%f<4>;
	.reg .b64 	%rd<11>;

	ld.param.u64 	%rd1, [_Z12vecAddKernelPKfS0_Pfi_param_0];
	ld.param.u64 	%rd2, [_Z12vecAddKernelPKfS0_Pfi_param_1];
	ld.param.u64 	%rd3, [_Z12vecAddKernelPKfS0_Pfi_param_2];
	ld.param.u32 	%r2, [_Z12vecAddKernelPKfS0_Pfi_param_3];
	mov.u32 	%r3, %ntid.x;
	mov.u32 	%r4, %ctaid.x;
	mov.u32 	%r5, %tid.x;
	mad.lo.s32 	%r1, %r3, %r4, %r5;
	setp.ge.s32 	%p1, %r1, %r2;
	@%p1 bra 	$L__BB0_2;
	cvta.to.global.u64 	%rd4, %rd1;
	cvta.to.global.u64 	%rd5, %rd2;
	cvta.to.global.u64 	%rd6, %rd3;
	mul.wide.s32 	%rd7, %r1, 4;
	add.s64 	%rd8, %rd4, %rd7;
	ld.global.f32 	%f1, [%rd8];
	add.s64 	%rd9, %rd5, %rd7;
	ld.global.f32 	%f2, [%rd9];
	add.f32 	%f3, %f1, %f2;
	add.s64 	%rd10, %rd6, %rd7;
	st.global.f32 	[%rd10], %f3;
$L__BB0_2:
	ret;

}


// ===== COMPILED SASS (sm_100) =====

	.target	sm_100

	.elftype	@"ET_EXEC"


//--------------------- .note.nv.tkinfo           --------------------------
	.section	.note.nv.tkinfo,"",@"SHT_NOTE"
	.sectionflags	@"SHF_NOTE_NV_TKINFO"
	.tkinfo
        /*0018*/ 	.word	0x00000002
        /*0030*/ 	.string	""
        /*0030*/ 	.string	"ptxas"
        /*0030*/ 	.string	"Cuda compilation tools, release 13.0, V13.0.88"
        /*0030*/ 	.string	"Build cuda_13.0.r13.0/compiler.36424714_0"
        /*0030*/ 	.string	"-arch sm_100 -m 64 "



//--------------------- .note.nv.cuinfo           --------------------------
	.section	.note.nv.cuinfo,"",@"SHT_NOTE"
	.sectionflags	@"SHF_NOTE_NV_CUINFO"
        /*0018*/ 	.short	0x0002
        /*001a*/ 	.short	0x0064
        /*001c*/ 	.short	0x0082
	.zero		2


//--------------------- .nv.info                  --------------------------
	.section	.nv.info,"",@"SHT_CUDA_INFO"
	.align	4


	//----- nvinfo : EIATTR_REGCOUNT
	.align		4
        /*0000*/ 	.byte	0x04, 0x2f
        /*0002*/ 	.short	(.L_1 - .L_0)
	.align		4
.L_0:
        /*0004*/ 	.word	index@(_Z12vecAddKernelPKfS0_Pfi)
        /*0008*/ 	.word	0x0000000c


	//----- nvinfo : EIATTR_FRAME_SIZE
	.align		4
.L_1:
        /*000c*/ 	.byte	0x04, 0x11
        /*000e*/ 	.short	(.L_3 - .L_2)
	.align		4
.L_2:
        /*0010*/ 	.word	index@(_Z12vecAddKernelPKfS0_Pfi)
        /*0014*/ 	.word	0x00000000


	//----- nvinfo : EIATTR_MIN_STACK_SIZE
	.align		4
.L_3:
        /*0018*/ 	.byte	0x04, 0x12
        /*001a*/ 	.short	(.L_5 - .L_4)
	.align		4
.L_4:
        /*001c*/ 	.word	index@(_Z12vecAddKernelPKfS0_Pfi)
        /*0020*/ 	.word	0x00000000
.L_5:


//--------------------- .nv.compat                --------------------------
	.section	.nv.compat,"",@"SHT_CUDA_COMPAT_INFO"
	.align	4
        /*0000*/ 	.byte	0x02, 0x09, 0x00, 0x00, 0x02, 0x02, 0x01, 0x00, 0x02, 0x05, 0x05, 0x00, 0x03, 0x07, 0x01, 0x01
        /*0010*/ 	.byte	0x02, 0x03, 0x00, 0x00, 0x02, 0x06, 0x01, 0x00, 0x04, 0x0b, 0x08, 0x00, 0x09, 0x00, 0x00, 0x00
        /*0020*/ 	.byte	0x00, 0x00, 0x00, 0x00


//--------------------- .nv.info._Z12vecAddKernelPKfS0_Pfi --------------------------
	.section	.nv.info._Z12vecAddKernelPKfS0_Pfi,"",@"SHT_CUDA_INFO"
	.sectionflags	@""
	.align	4


	//----- nvinfo : EIATTR_CUDA_API_VERSION
	.align		4
        /*0000*/ 	.byte	0x04, 0x37
        /*0002*/ 	.short	(.L_7 - .L_6)
.L_6:
        /*0004*/ 	.word	0x00000082


	//----- nvinfo : EIATTR_KPARAM_INFO
	.align		4
.L_7:
        /*0008*/ 	.byte	0x04, 0x17
        /*000a*/ 	.short	(.L_9 - .L_8)
.L_8:
        /*000c*/ 	.word	0x00000000
        /*0010*/ 	.short	0x0003
        /*0012*/ 	.short	0x0018
        /*0014*/ 	.byte	0x00, 0xf0, 0x11, 0x00


	//----- nvinfo : EIATTR_KPARAM_INFO
	.align		4
.L_9:
        /*0018*/ 	.byte	0x04, 0x17
        /*001a*/ 	.short	(.L_11 - .L_10)
.L_10:
        /*001c*/ 	.word	0x00000000
        /*0020*/ 	.short	0x0002
        /*0022*/ 	.short	0x0010
        /*0024*/ 	.byte	0x00, 0xf5, 0x21, 0x00


	//----- nvinfo : EIATTR_KPARAM_INFO
	.align		4
.L_11:
        /*0028*/ 	.byte	0x04, 0x17
        /*002a*/ 	.short	(.L_13 - .L_12)
.L_12:
        /*002c*/ 	.word	0x00000000
        /*0030*/ 	.short	0x0001
        /*0032*/ 	.short	0x0008
        /*0034*/ 	.byte	0x00, 0xf5, 0x21, 0x00


	//----- nvinfo : EIATTR_KPARAM_INFO
	.align		4
.L_13:
        /*0038*/ 	.byte	0x04, 0x17
        /*003a*/ 	.short	(.L_15 - .L_14)
.L_14:
        /*003c*/ 	.word	0x00000000
        /*0040*/ 	.short	0x0000
        /*0042*/ 	.short	0x0000
        /*0044*/ 	.byte	0x00, 0xf5, 0x21, 0x00


	//----- nvinfo : EIATTR_SPARSE_MMA_MASK
	.align		4
.L_15:
        /*0048*/ 	.byte	0x03, 0x50
        /*004a*/ 	.short	0x0000


	//----- nvinfo : EIATTR_MAXREG_COUNT
	.align		4
        /*004c*/ 	.byte	0x03, 0x1b
        /*004e*/ 	.short	0x00ff


	//----- nvinfo : EIATTR_MERCURY_ISA_VERSION
	.align		4
        /*0050*/ 	.byte	0x03, 0x5f
        /*0052*/ 	.short	0x0101


	//----- nvinfo : EIATTR_VRC_CTA_INIT_COUNT
	.align		4
        /*0054*/ 	.byte	0x02, 0x4a
	.zero		1
	.zero		1


	//----- nvinfo : EIATTR_EXIT_INSTR_OFFSETS
	.align		4
        /*0058*/ 	.byte	0x04, 0x1c
        /*005a*/ 	.short	(.L_17 - .L_16)


	//   ....[0]....
.L_16:
        /*005c*/ 	.word	0x00000070


	//   ....[1]....
        /*0060*/ 	.word	0x00000130


	//----- nvinfo : EIATTR_CBANK_PARAM_SIZE
	.align		4
.L_17:
        /*0064*/ 	.byte	0x03, 0x19
        /*0066*/ 	.short	0x001c


	//----- nvinfo : EIATTR_PARAM_CBANK
	.align		4
        /*0068*/ 	.byte	0x04, 0x0a
        /*006a*/ 	.short	(.L_19 - .L_18)
	.align		4
.L_18:
        /*006c*/ 	.word	index@(.nv.constant0._Z12vecAddKernelPKfS0_Pfi)
        /*0070*/ 	.short	0x0380
        /*0072*/ 	.short	0x001c


	//----- nvinfo : EIATTR_SW_WAR
	.align		4
.L_19:
        /*0074*/ 	.byte	0x04, 0x36
        /*0076*/ 	.short	(.L_21 - .L_20)
.L_20:
        /*0078*/ 	.word	0x00000008
.L_21:


//--------------------- .nv.callgraph             --------------------------
	.section	.nv.callgraph,"",@"SHT_CUDA_CALLGRAPH"
	.align	4
	.sectionentsize	8
	.align		4
        /*0000*/ 	.word	0x00000000
	.align		4
        /*0004*/ 	.word	0xffffffff
	.align		4
        /*0008*/ 	.word	0x00000000
	.align		4
        /*000c*/ 	.word	0xfffffffe
	.align		4
        /*0010*/ 	.word	0x00000000
	.align		4
        /*0014*/ 	.word	0xfffffffd
	.align		4
        /*0018*/ 	.word	0x00000000
	.align		4
        /*001c*/ 	.word	0xfffffffc


//--------------------- .text._Z12vecAddKernelPKfS0_Pfi --------------------------
	.section	.text._Z12vecAddKernelPKfS0_Pfi,"ax",@progbits
	.align	128
        .global         _Z12vecAddKernelPKfS0_Pfi
        .type           _Z12vecAddKernelPKfS0_Pfi,@function
        .size           _Z12vecAddKernelPKfS0_Pfi,(.L_x_1 - _Z12vecAddKernelPKfS0_Pfi)
        .other          _Z12vecAddKernelPKfS0_Pfi,@"STO_CUDA_ENTRY STV_DEFAULT"
_Z12vecAddKernelPKfS0_Pfi:
.text._Z12vecAddKernelPKfS0_Pfi:
[----:B------:R-:W-:Y:S01]  /*0000*/  LDC R1, c[0x0][0x37c] ;  /* 0x0000df00ff017b82 */ /* 0x000fe20000000800 */
[----:B------:R-:W0:Y:S01]  /*0010*/  S2R R9, SR_CTAID.X ;  /* 0x0000000000097919 */ /* 0x000e220000002500 */
[----:B------:R-:W0:Y:S01]  /*0020*/  LDCU UR4, c[0x0][0x360] ;  /* 0x00006c00ff0477ac */ /* 0x000e220008000800 */
[----:B------:R-:W0:Y:S01]  /*0030*/  S2R R0, SR_TID.X ;  /* 0x0000000000007919 */ /* 0x000e220000002100 */
[----:B------:R-:W1:Y:S01]  /*0040*/  LDCU UR5, c[0x0][0x398] ;  /* 0x00007300ff0577ac */ /* 0x000e620008000800 */
[----:B0-----:R-:W-:-:S05]  /*0050*/  IMAD R9, R9, UR4, R0 ;  /* 0x0000000409097c24 */ /* 0x001fca000f8e0200 */
[----:B-1----:R-:W-:-:S13]  /*0060*/  ISETP.GE.AND P0, PT, R9, UR5, PT ;  /* 0x0000000509007c0c */ /* 0x002fda000bf06270 */
[----:B------:R-:W-:Y:S05]  /*0070*/  @P0 EXIT ;  /* 0x000000000000094d */ /* 0x000fea0003800000 */
[----:B------:R-:W0:Y:S01]  /*0080*/  LDC.64 R2, c[0x0][0x380] ;  /* 0x0000e000ff027b82 */ /* 0x000e220000000a00 */
[----:B------:R-:W1:Y:S07]  /*0090*/  LDCU.64 UR4, c[0x0][0x358] ;  /* 0x00006b00ff0477ac */ /* 0x000e6e0008000a00 */
[----:B------:R-:W2:Y:S08]  /*00a0*/  LDC.64 R4, c[0x0][0x388] ;  /* 0x0000e200ff047b82 */ /* 0x000eb00000000a00 */
[----:B------:R-:W3:Y:S01]  /*00b0*/  LDC.64 R6, c[0x0][0x390] ;  /* 0x0000e400ff067b82 */ /* 0x000ee20000000a00 */
[----:B0-----:R-:W-:-:S06]  /*00c0*/  IMAD.WIDE R2, R9, 0x4, R2 ;  /* 0x0000000409027825 */ /* 0x001fcc00078e0202 */
[----:B-1----:R-:W4:Y:S01]  /*00d0*/  LDG.E R2, desc[UR4][R2.64] ;  /* 0x0000000402027981 */ /* 0x002f22000c1e1900 */
[----:B--2---:R-:W-:-:S06]  /*00e0*/  IMAD.WIDE R4, R9, 0x4, R4 ;  /* 0x0000000409047825 */ /* 0x004fcc00078e0204 */
[----:B------:R-:W4:Y:S01]  /*00f0*/  LDG.E R5, desc[UR4][R4.64] ;  /* 0x0000000404057981 */ /* 0x000f22000c1e1900 */
[----:B---3--:R-:W-:-:S04]  /*0100*/  IMAD.WIDE R6, R9, 0x4, R6 ;  /* 0x0000000409067825 */ /* 0x008fc800078e0206 */
[----:B----4-:R-:W-:-:S05]  /*0110*/  FADD R9, R2, R5 ;  /* 0x0000000502097221 */ /* 0x010fca0000000000 */
[----:B------:R-:W-:Y:S01]  /*0120*/  STG.E desc[UR4][R6.64], R9 ;  /* 0x0000000906007986 */ /* 0x000fe2000c101904 */
[----:B------:R-:W-:Y:S05]  /*0130*/  EXIT ;  /* 0x000000000000794d */ /* 0x000fea0003800000 */
.L_x_0:
[----:B------:R-:W-:-:S00]  /*0140*/  BRA `(.L_x_0) ;  /* 0xfffffffc00fc7947 */ /* 0x000fc0000383ffff */
[----:B------:R-:W-:-:S00]  /*0150*/  NOP ;  /* 0x0000000000007918 */ /* 0x000fc00000000000 */
        /* <DEDUP_REMOVED lines=10> */
.L_x_1:


//--------------------- .nv.shared.reserved.0     --------------------------
	.section	.nv.shared.reserved.0,"aw",@nobits
	.weak		__nv_reservedSMEM_offset_0_alias
	.size		__nv_reservedSMEM_offset_0_alias, 0, 64
	.other		__nv_reservedSMEM_offset_0_alias,@"STO_CUDA_RESERVED_SHARED STV_DEFAULT"
__nv_reservedSMEM_offset_0_alias:
	.zero		0
	.zero		64


//--------------------- .nv.constant0._Z12vecAddKernelPKfS0_Pfi --------------------------
	.section	.nv.constant0._Z12vecAddKernelPKfS0_Pfi,"a",@progbits
	.sectionflags	@""
	.align	4
.nv.constant0._Z12vecAddKernelPKfS0_Pfi:
	.zero		924


//--------------------- SYMBOLS --------------------------

	.type		.nv.reservedSmem.offset0,@object
	.size		.nv.reservedSmem.offset0,0x4
